	.headerflags	@"EF_CUDA_TEXMODE_UNIFIED EF_CUDA_64BIT_ADDRESS EF_CUDA_ACCELERATORS EF_CUDA_SM90 EF_CUDA_VIRTUAL_SM(EF_CUDA_SM90)"
	.elftype	@"ET_EXEC"


//--------------------- .nv.info                  --------------------------
	.section	.nv.info,"",@"SHT_CUDA_INFO"
	.align	4


	//----- nvinfo : EIATTR_REGCOUNT
	.align		4
        /*0000*/ 	.byte	0x04, 0x2f
        /*0002*/ 	.short	(.L_3 - .L_2)
	.align		4
.L_2:
        /*0004*/ 	.word	index@(triton_poi_fused__native_batch_norm_legit_no_training_convolution_relu_35)
        /*0008*/ 	.word	0x00000018


	//----- nvinfo : EIATTR_MIN_STACK_SIZE
	.align		4
.L_3:
        /*000c*/ 	.byte	0x04, 0x12
        /*000e*/ 	.short	(.L_5 - .L_4)
	.align		4
.L_4:
        /*0010*/ 	.word	index@(triton_poi_fused__native_batch_norm_legit_no_training_convolution_relu_35)
        /*0014*/ 	.word	0x00000000


	//----- nvinfo : EIATTR_FRAME_SIZE
	.align		4
.L_5:
        /*0018*/ 	.byte	0x04, 0x11
        /*001a*/ 	.short	(.L_7 - .L_6)
	.align		4
.L_6:
        /*001c*/ 	.word	index@(triton_poi_fused__native_batch_norm_legit_no_training_convolution_relu_35)
        /*0020*/ 	.word	0x00000000


	//----- nvinfo : EIATTR_MIN_STACK_SIZE
	.align		4
.L_7:
        /*0024*/ 	.byte	0x04, 0x12
        /*0026*/ 	.short	(.L_9 - .L_8)
	.align		4
.L_8:
        /*0028*/ 	.word	index@(triton_poi_fused__native_batch_norm_legit_no_training_convolution_relu_35)
        /*002c*/ 	.word	0x00000000
.L_9:


//--------------------- .nv.info.triton_poi_fused__native_batch_norm_legit_no_training_convolution_relu_35 --------------------------
	.section	.nv.info.triton_poi_fused__native_batch_norm_legit_no_training_convolution_relu_35,"",@"SHT_CUDA_INFO"
	.sectionflags	@""
	.align	4


	//----- nvinfo : EIATTR_CUDA_API_VERSION
	.align		4
        /*0000*/ 	.byte	0x04, 0x37
        /*0002*/ 	.short	(.L_11 - .L_10)
.L_10:
        /*0004*/ 	.word	0x0000007c


	//----- nvinfo : EIATTR_KPARAM_INFO
	.align		4
.L_11:
        /*0008*/ 	.byte	0x04, 0x17
        /*000a*/ 	.short	(.L_13 - .L_12)
.L_12:
        /*000c*/ 	.word	0x00000000
        /*0010*/ 	.short	0x0007
        /*0012*/ 	.short	0x0038
        /*0014*/ 	.byte	0x00, 0xf0, 0x11, 0x00


	//----- nvinfo : EIATTR_KPARAM_INFO
	.align		4
.L_13:
        /*0018*/ 	.byte	0x04, 0x17
        /*001a*/ 	.short	(.L_15 - .L_14)
.L_14:
        /*001c*/ 	.word	0x00000000
        /*0020*/ 	.short	0x0006
        /*0022*/ 	.short	0x0030
        /*0024*/ 	.byte	0x00, 0xf4, 0x21, 0x00


	//----- nvinfo : EIATTR_KPARAM_INFO
	.align		4
.L_15:
        /*0028*/ 	.byte	0x04, 0x17
        /*002a*/ 	.short	(.L_17 - .L_16)
.L_16:
        /*002c*/ 	.word	0x00000000
        /*0030*/ 	.short	0x0005
        /*0032*/ 	.short	0x0028
        /*0034*/ 	.byte	0x00, 0xf4, 0x21, 0x00


	//----- nvinfo : EIATTR_KPARAM_INFO
	.align		4
.L_17:
        /*0038*/ 	.byte	0x04, 0x17
        /*003a*/ 	.short	(.L_19 - .L_18)
.L_18:
        /*003c*/ 	.word	0x00000000
        /*0040*/ 	.short	0x0004
        /*0042*/ 	.short	0x0020
        /*0044*/ 	.byte	0x00, 0xf4, 0x21, 0x00


	//----- nvinfo : EIATTR_KPARAM_INFO
	.align		4
.L_19:
        /*0048*/ 	.byte	0x04, 0x17
        /*004a*/ 	.short	(.L_21 - .L_20)
.L_20:
        /*004c*/ 	.word	0x00000000
        /*0050*/ 	.short	0x0003
        /*0052*/ 	.short	0x0018
        /*0054*/ 	.byte	0x00, 0xf4, 0x21, 0x00


	//----- nvinfo : EIATTR_KPARAM_INFO
	.align		4
.L_21:
        /*0058*/ 	.byte	0x04, 0x17
        /*005a*/ 	.short	(.L_23 - .L_22)
.L_22:
        /*005c*/ 	.word	0x00000000
        /*0060*/ 	.short	0x0002
        /*0062*/ 	.short	0x0010
        /*0064*/ 	.byte	0x00, 0xf4, 0x21, 0x00


	//----- nvinfo : EIATTR_KPARAM_INFO
	.align		4
.L_23:
        /*0068*/ 	.byte	0x04, 0x17
        /*006a*/ 	.short	(.L_25 - .L_24)
.L_24:
        /*006c*/ 	.word	0x00000000
        /*0070*/ 	.short	0x0001
        /*0072*/ 	.short	0x0008
        /*0074*/ 	.byte	0x00, 0xf4, 0x21, 0x00


	//----- nvinfo : EIATTR_KPARAM_INFO
	.align		4
.L_25:
        /*0078*/ 	.byte	0x04, 0x17
        /*007a*/ 	.short	(.L_27 - .L_26)
.L_26:
        /*007c*/ 	.word	0x00000000
        /*0080*/ 	.short	0x0000
        /*0082*/ 	.short	0x0000
        /*0084*/ 	.byte	0x00, 0xf4, 0x21, 0x00


	//----- nvinfo : EIATTR_SPARSE_MMA_MASK
	.align		4
.L_27:
        /*0088*/ 	.byte	0x03, 0x50
        /*008a*/ 	.short	0x0000


	//----- nvinfo : EIATTR_MAXREG_COUNT
	.align		4
        /*008c*/ 	.byte	0x03, 0x1b
        /*008e*/ 	.short	0x00ff


	//----- nvinfo : EIATTR_EXIT_INSTR_OFFSETS
	.align		4
        /*0090*/ 	.byte	0x04, 0x1c
        /*0092*/ 	.short	(.L_29 - .L_28)


	//   ....[0]....
.L_28:
        /*0094*/ 	.word	0x00000410


	//----- nvinfo : EIATTR_REQNTID
	.align		4
.L_29:
        /*0098*/ 	.byte	0x04, 0x10
        /*009a*/ 	.short	(.L_31 - .L_30)
.L_30:
        /*009c*/ 	.word	0x00000100
        /*00a0*/ 	.word	0x00000001
        /*00a4*/ 	.word	0x00000001


	//----- nvinfo : EIATTR_CBANK_PARAM_SIZE
	.align		4
.L_31:
        /*00a8*/ 	.byte	0x03, 0x19
        /*00aa*/ 	.short	0x003c


	//----- nvinfo : EIATTR_PARAM_CBANK
	.align		4
        /*00ac*/ 	.byte	0x04, 0x0a
        /*00ae*/ 	.short	(.L_33 - .L_32)
	.align		4
.L_32:
        /*00b0*/ 	.word	index@(.nv.constant0.triton_poi_fused__native_batch_norm_legit_no_training_convolution_relu_35)
        /*00b4*/ 	.short	0x0210
        /*00b6*/ 	.short	0x003c


	//----- nvinfo : EIATTR_SW_WAR
	.align		4
.L_33:
        /*00b8*/ 	.byte	0x04, 0x36
        /*00ba*/ 	.short	(.L_35 - .L_34)
.L_34:
        /*00bc*/ 	.word	0x00000008
.L_35:


//--------------------- .nv.callgraph             --------------------------
	.section	.nv.callgraph,"",@"SHT_CUDA_CALLGRAPH"
	.align	4
	.sectionentsize	8
	.align		4
        /*0000*/ 	.word	0x00000000
	.align		4
        /*0004*/ 	.word	0xffffffff
	.align		4
        /*0008*/ 	.word	0x00000000
	.align		4
        /*000c*/ 	.word	0xfffffffe
	.align		4
        /*0010*/ 	.word	0x00000000
	.align		4
        /*0014*/ 	.word	0xfffffffd
	.align		4
        /*0018*/ 	.word	0x00000000
	.align		4
        /*001c*/ 	.word	0xfffffffc


//--------------------- .nv.constant4             --------------------------
	.section	.nv.constant4,"a",@progbits
	.align	8
	.align		8
.nv.constant4:
        /*0000*/ 	.dword	_$_str
	.align		8
        /*0008*/ 	.dword	_$_str_$_2


//--------------------- .text.triton_poi_fused__native_batch_norm_legit_no_training_convolution_relu_35 --------------------------
	.section	.text.triton_poi_fused__native_batch_norm_legit_no_training_convolution_relu_35,"ax",@progbits
	.align	128
        .global         triton_poi_fused__native_batch_norm_legit_no_training_convolution_relu_35
        .type           triton_poi_fused__native_batch_norm_legit_no_training_convolution_relu_35,@function
        .size           triton_poi_fused__native_batch_norm_legit_no_training_convolution_relu_35,(.L_x_1 - triton_poi_fused__native_batch_norm_legit_no_training_convolution_relu_35)
        .other          triton_poi_fused__native_batch_norm_legit_no_training_convolution_relu_35,@"STO_CUDA_ENTRY STV_DEFAULT"
triton_poi_fused__native_batch_norm_legit_no_training_convolution_relu_35:
.text.triton_poi_fused__native_batch_norm_legit_no_training_convolution_relu_35:
[----:B------:R-:W-:Y:S01]  /*0000*/  LDC R1, c[0x0][0x28] ;  /* 0x00000a00ff017b82 */ /* 0x000fe20000000800 */
[----:B------:R-:W1:Y:S07]  /*0010*/  S2R R0, SR_TID.X ;  /* 0x0000000000007919 */ /* 0x000e6e0000002100 */
[----:B------:R-:W2:Y:S01]  /*0020*/  LDC.64 R10, c[0x0][0x228] ;  /* 0x00008a00ff0a7b82 */ /* 0x000ea20000000a00 */
[----:B------:R-:W-:Y:S01]  /*0030*/  ULDC.64 UR4, c[0x0][0x208] ;  /* 0x0000820000047ab9 */ /* 0x000fe20000000a00 */
[----:B------:R-:W3:Y:S06]  /*0040*/  S2R R5, SR_CTAID.X ;  /* 0x0000000000057919 */ /* 0x000eec0000002500 */
[----:B------:R-:W4:Y:S08]  /*0050*/  LDC.64 R12, c[0x0][0x218] ;  /* 0x00008600ff0c7b82 */ /* 0x000f300000000a00 */
[----:B------:R-:W5:Y:S08]  /*0060*/  LDC.64 R14, c[0x0][0x220] ;  /* 0x00008800ff0e7b82 */ /* 0x000f700000000a00 */
[----:B------:R-:W5:Y:S01]  /*0070*/  LDC.64 R16, c[0x0][0x230] ;  /* 0x00008c00ff107b82 */ /* 0x000f620000000a00 */
[----:B-1----:R-:W-:-:S02]  /*0080*/  SHF.L.U32 R0, R0, 0x1, RZ ;  /* 0x0000000100007819 */ /* 0x002fc400000006ff */
[----:B---3--:R-:W-:Y:S02]  /*0090*/  SHF.R.S32.HI R3, RZ, 0x16, R5 ;  /* 0x00000016ff037819 */ /* 0x008fe40000011405 */
[----:B------:R-:W-:Y:S02]  /*00a0*/  LOP3.LUT R0, R0, 0x1fe, RZ, 0xc0, !PT ;  /* 0x000001fe00007812 */ /* 0x000fe400078ec0ff */
[----:B------:R-:W-:Y:S02]  /*00b0*/  SGXT R3, R3, 0x1 ;  /* 0x000000010303781a */ /* 0x000fe40000000200 */
[----:B------:R-:W-:Y:S02]  /*00c0*/  LEA R0, R5, R0, 0x9 ;  /* 0x0000000005007211 */ /* 0x000fe400078e48ff */
[----:B------:R-:W1:Y:S02]  /*00d0*/  LDC.64 R4, c[0x0][0x238] ;  /* 0x00008e00ff047b82 */ /* 0x000e640000000a00 */
[----:B------:R-:W-:-:S04]  /*00e0*/  LEA.HI R3, R3, R0, RZ, 0xc ;  /* 0x0000000003037211 */ /* 0x000fc800078f60ff */
[----:B------:R-:W-:-:S04]  /*00f0*/  SHF.R.S32.HI R3, RZ, 0xc, R3 ;  /* 0x0000000cff037819 */ /* 0x000fc80000011403 */
[----:B------:R-:W-:-:S04]  /*0100*/  LEA.HI R2, R3, R3, RZ, 0x6 ;  /* 0x0000000303027211 */ /* 0x000fc800078f30ff */
[----:B------:R-:W-:-:S04]  /*0110*/  LOP3.LUT R2, R2, 0xffffffc0, RZ, 0xc0, !PT ;  /* 0xffffffc002027812 */ /* 0x000fc800078ec0ff */
[----:B------:R-:W-:Y:S02]  /*0120*/  IADD3 R19, R3, -R2, RZ ;  /* 0x8000000203137210 */ /* 0x000fe40007ffe0ff */
[----:B------:R-:W3:Y:S03]  /*0130*/  LDC.64 R2, c[0x0][0x210] ;  /* 0x00008400ff027b82 */ /* 0x000ee60000000a00 */
[----:B--2---:R-:W-:-:S05]  /*0140*/  IMAD.WIDE R10, R19, 0x4, R10 ;  /* 0x00000004130a7825 */ /* 0x004fca00078e020a */
[----:B------:R-:W2:Y:S01]  /*0150*/  LDG.E.EL R20, desc[UR4][R10.64] ;  /* 0x000000040a147981 */ /* 0x000ea2000c2e1900 */
[----:B----4-:R-:W-:-:S04]  /*0160*/  IMAD.WIDE R12, R19, 0x4, R12 ;  /* 0x00000004130c7825 */ /* 0x010fc800078e020c */
[----:B-----5:R-:W-:Y:S01]  /*0170*/  IMAD.WIDE R14, R19, 0x4, R14 ;  /* 0x00000004130e7825 */ /* 0x020fe200078e020e */
[----:B------:R4:W5:Y:S04]  /*0180*/  LDG.E.EL R8, desc[UR4][R12.64] ;  /* 0x000000040c087981 */ /* 0x000968000c2e1900 */
[----:B------:R1:W5:Y:S01]  /*0190*/  LDG.E.EL R9, desc[UR4][R14.64] ;  /* 0x000000040e097981 */ /* 0x000362000c2e1900 */
[----:B---3--:R-:W-:-:S05]  /*01a0*/  IMAD.WIDE R2, R0, 0x4, R2 ;  /* 0x0000000400027825 */ /* 0x008fca00078e0202 */
[----:B------:R-:W5:Y:S01]  /*01b0*/  LDG.E.64 R6, desc[UR4][R2.64] ;  /* 0x0000000402067981 */ /* 0x000f62000c1e1b00 */
[----:B0-----:R-:W-:-:S04]  /*01c0*/  IMAD.WIDE R16, R19, 0x4, R16 ;  /* 0x0000000413107825 */ /* 0x001fc800078e0210 */
[----:B-1----:R-:W-:Y:S01]  /*01d0*/  IMAD.WIDE R18, R19, 0x4, R4 ;  /* 0x0000000413127825 */ /* 0x002fe200078e0204 */
[----:B------:R-:W3:Y:S01]  /*01e0*/  LDG.E.EL R10, desc[UR4][R16.64] ;  /* 0x00000004100a7981 */ /* 0x000ee2000c2e1900 */
[----:B----4-:R-:W-:Y:S01]  /*01f0*/  HFMA2.MMA R12, -RZ, RZ, 1.625, 0 ;  /* 0x3e800000ff0c7435 */ /* 0x010fe200000001ff */
[----:B------:R-:W0:Y:S02]  /*0200*/  LDC.64 R4, c[0x0][0x240] ;  /* 0x00009000ff047b82 */ /* 0x000e240000000a00 */
[----:B------:R-:W3:Y:S01]  /*0210*/  LDG.E.EL R11, desc[UR4][R18.64] ;  /* 0x00000004120b7981 */ /* 0x000ee2000c2e1900 */
[----:B------:R-:W-:-:S04]  /*0220*/  SHF.R.S32.HI R13, RZ, 0x1f, R0 ;  /* 0x0000001fff0d7819 */ /* 0x000fc80000011400 */
[----:B------:R-:W-:-:S04]  /*0230*/  LEA.HI R13, R13, R0, RZ, 0x12 ;  /* 0x000000000d0d7211 */ /* 0x000fc800078f90ff */
[----:B------:R-:W-:Y:S02]  /*0240*/  LOP3.LUT R15, R13, 0xfffc0000, RZ, 0xc0, !PT ;  /* 0xfffc00000d0f7812 */ /* 0x000fe400078ec0ff */
[----:B------:R-:W-:Y:S02]  /*0250*/  SHF.R.S32.HI R13, RZ, 0x12, R13 ;  /* 0x00000012ff0d7819 */ /* 0x000fe4000001140d */
[----:B------:R-:W-:-:S05]  /*0260*/  IADD3 R0, R0, -R15, RZ ;  /* 0x8000000f00007210 */ /* 0x000fca0007ffe0ff */
[----:B------:R-:W-:-:S04]  /*0270*/  IMAD R13, R13, 0x140000, R0 ;  /* 0x001400000d0d7824 */ /* 0x000fc800078e0200 */
[----:B0-----:R-:W-:-:S04]  /*0280*/  IMAD.WIDE R4, R13, 0x4, R4 ;  /* 0x000000040d047825 */ /* 0x001fc800078e0204 */
[----:B--2---:R-:W-:-:S04]  /*0290*/  FADD R20, R20, 9.9999997473787516356e-06 ;  /* 0x3727c5ac14147421 */ /* 0x004fc80000000000 */
[----:B------:R-:W0:Y:S02]  /*02a0*/  MUFU.SQRT R21, R20 ;  /* 0x0000001400157308 */ /* 0x000e240000002000 */
[C---:B0-----:R-:W-:Y:S02]  /*02b0*/  FSETP.GT.AND P0, PT, R21.reuse, 8.50705917302346158658e+37, PT ;  /* 0x7e8000001500780b */ /* 0x041fe40003f04000 */
[----:B------:R-:W-:-:S11]  /*02c0*/  FSETP.GEU.AND P1, PT, R21, 1.175494350822287508e-38, PT ;  /* 0x008000001500780b */ /* 0x000fd60003f2e000 */
[----:B------:R-:W-:-:S04]  /*02d0*/  @P0 FMUL R21, R21, 0.25 ;  /* 0x3e80000015150820 */ /* 0x000fc80000400000 */
[----:B------:R-:W-:-:S06]  /*02e0*/  @!P1 FMUL R21, R21, 16777216 ;  /* 0x4b80000015159820 */ /* 0x000fcc0000400000 */
[----:B------:R-:W0:Y:S01]  /*02f0*/  MUFU.RCP R21, R21 ;  /* 0x0000001500157308 */ /* 0x000e220000001000 */
[----:B------:R-:W-:Y:S01]  /*0300*/  FSEL R12, R12, 1, P0 ;  /* 0x3f8000000c0c7808 */ /* 0x000fe20000000000 */
[--C-:B-----5:R-:W-:Y:S01]  /*0310*/  FADD R6, R6, R8.reuse ;  /* 0x0000000806067221 */ /* 0x120fe20000000000 */
[----:B------:R-:W-:-:S03]  /*0320*/  FADD R7, R7, R8 ;  /* 0x0000000807077221 */ /* 0x000fc60000000000 */
[----:B------:R-:W-:Y:S01]  /*0330*/  @!P1 FMUL R12, R12, 16777216 ;  /* 0x4b8000000c0c9820 */ /* 0x000fe20000400000 */
[C---:B------:R-:W-:Y:S01]  /*0340*/  FADD R8, -R9.reuse, R6 ;  /* 0x0000000609087221 */ /* 0x040fe20000000100 */
[----:B------:R-:W-:Y:S02]  /*0350*/  FADD R9, -R9, R7 ;  /* 0x0000000709097221 */ /* 0x000fe40000000100 */
[----:B0-----:R-:W-:-:S04]  /*0360*/  FMUL R12, R21, R12 ;  /* 0x0000000c150c7220 */ /* 0x001fc80000400000 */
[-C--:B------:R-:W-:Y:S01]  /*0370*/  FMUL R8, R8, R12.reuse ;  /* 0x0000000c08087220 */ /* 0x080fe20000400000 */
[----:B------:R-:W-:-:S03]  /*0380*/  FMUL R12, R9, R12 ;  /* 0x0000000c090c7220 */ /* 0x000fc60000400000 */
[C-C-:B---3--:R-:W-:Y:S01]  /*0390*/  FFMA R8, R10.reuse, R8, R11.reuse ;  /* 0x000000080a087223 */ /* 0x148fe2000000000b */
[----:B------:R-:W-:-:S04]  /*03a0*/  FFMA R12, R10, R12, R11 ;  /* 0x0000000c0a0c7223 */ /* 0x000fc8000000000b */
[----:B------:R-:W-:Y:S02]  /*03b0*/  FSETP.GEU.AND P0, PT, R8, RZ, PT ;  /* 0x000000ff0800720b */ /* 0x000fe40003f0e000 */
[----:B------:R-:W-:Y:S02]  /*03c0*/  FSETP.GEU.AND P1, PT, R12, RZ, PT ;  /* 0x000000ff0c00720b */ /* 0x000fe40003f2e000 */
[----:B------:R-:W-:Y:S02]  /*03d0*/  FSEL R8, R8, RZ, P0 ;  /* 0x000000ff08087208 */ /* 0x000fe40000000000 */
[----:B------:R-:W-:Y:S01]  /*03e0*/  FSEL R9, R12, RZ, P1 ;  /* 0x000000ff0c097208 */ /* 0x000fe20000800000 */
[----:B------:R-:W-:Y:S04]  /*03f0*/  STG.E.64 desc[UR4][R2.64], R6 ;  /* 0x0000000602007986 */ /* 0x000fe8000c101b04 */
[----:B------:R-:W-:Y:S01]  /*0400*/  STG.E.64 desc[UR4][R4.64], R8 ;  /* 0x0000000804007986 */ /* 0x000fe2000c101b04 */
[----:B------:R-:W-:Y:S05]  /*0410*/  EXIT ;  /* 0x000000000000794d */ /* 0x000fea0003800000 */
.L_x_0:
[----:B------:R-:W-:-:S00]  /*0420*/  BRA `(.L_x_0) ;  /* 0xfffffffc00fc7947 */ /* 0x000fc0000383ffff */
[----:B------:R-:W-:-:S00]  /*0430*/  NOP ;  /* 0x0000000000007918 */ /* 0x000fc00000000000 */
        /* <DEDUP_REMOVED lines=12> */
.L_x_1:


//--------------------- .nv.global.init           --------------------------
	.section	.nv.global.init,"aw",@progbits
.nv.global.init:
	.type		_$_str,@object
	.size		_$_str,(_$_str_$_2 - _$_str)
_$_str:
        /*0000*/ 	.byte	0x5f, 0x5f, 0x43, 0x55, 0x44, 0x41, 0x5f, 0x46, 0x54, 0x5a, 0x00
	.type		_$_str_$_2,@object
	.size		_$_str_$_2,(.L_1 - _$_str_$_2)
_$_str_$_2:
        /*000b*/ 	.byte	0x5f, 0x5f, 0x43, 0x55, 0x44, 0x41, 0x5f, 0x50, 0x52, 0x45, 0x43, 0x5f, 0x53, 0x51, 0x52, 0x54
        /*001b*/ 	.byte	0x00
.L_1:


//--------------------- .nv.constant0.triton_poi_fused__native_batch_norm_legit_no_training_convolution_relu_35 --------------------------
	.section	.nv.constant0.triton_poi_fused__native_batch_norm_legit_no_training_convolution_relu_35,"a",@progbits
	.sectionflags	@""
	.align	4
.nv.constant0.triton_poi_fused__native_batch_norm_legit_no_training_convolution_relu_35:
	.zero		588
